//
// Generated by NVIDIA NVVM Compiler
//
// Compiler Build ID: CL-36424714
// Cuda compilation tools, release 13.0, V13.0.88
// Based on NVVM 20.0.0
//

.version 9.0
.target sm_100
.address_size 64

	// .globl	_Z10stencil_2dPiS_
// _ZZ10stencil_2dPiS_E4temp has been demoted

.visible .entry _Z10stencil_2dPiS_(
	.param .u64 .ptr .align 1 _Z10stencil_2dPiS__param_0,
	.param .u64 .ptr .align 1 _Z10stencil_2dPiS__param_1
)
{
	.reg .pred 	%p<3>;
	.reg .b32 	%r<41>;
	.reg .b64 	%rd<9>;
	// demoted variable
	.shared .align 4 .b8 _ZZ10stencil_2dPiS_E4temp[5184];
	ld.param.u64 	%rd3, [_Z10stencil_2dPiS__param_0];
	ld.param.u64 	%rd2, [_Z10stencil_2dPiS__param_1];
	cvta.to.global.u64 	%rd4, %rd3;
	mov.u32 	%r1, %tid.x;
	mov.u32 	%r5, %ntid.x;
	mov.u32 	%r6, %ctaid.x;
	mad.lo.s32 	%r7, %r5, %r6, %r1;
	mov.u32 	%r2, %tid.y;
	mov.u32 	%r8, %ntid.y;
	mov.u32 	%r9, %ctaid.y;
	mad.lo.s32 	%r10, %r8, %r9, %r2;
	mad.lo.s32 	%r3, %r10, 68, %r7;
	mul.wide.s32 	%rd5, %r3, 4;
	add.s64 	%rd1, %rd4, %rd5;
	ld.global.u32 	%r11, [%rd1];
	mov.u32 	%r12, _ZZ10stencil_2dPiS_E4temp;
	mad.lo.s32 	%r13, %r1, 144, %r12;
	shl.b32 	%r14, %r2, 2;
	add.s32 	%r15, %r13, %r14;
	add.s32 	%r4, %r15, 288;
	st.shared.u32 	[%r15+296], %r11;
	setp.gt.u32 	%p1, %r1, 1;
	@%p1 bra 	$L__BB0_2;
	ld.global.u32 	%r16, [%rd1+-8];
	st.shared.u32 	[%r4+-280], %r16;
	ld.global.u32 	%r17, [%rd1+128];
	st.shared.u32 	[%r4+4616], %r17;
$L__BB0_2:
	setp.gt.u32 	%p2, %r2, 1;
	@%p2 bra 	$L__BB0_4;
	ld.global.u32 	%r18, [%rd1+-544];
	st.shared.u32 	[%r4], %r18;
	ld.global.u32 	%r19, [%rd1+8704];
	st.shared.u32 	[%r4+136], %r19;
$L__BB0_4:
	bar.sync 	0;
	add.s32 	%r22, %r12, %r14;
	mad.lo.s32 	%r23, %r1, 144, %r22;
	ld.shared.u32 	%r24, [%r23+8];
	ld.shared.u32 	%r25, [%r4];
	add.s32 	%r26, %r25, %r24;
	ld.shared.u32 	%r27, [%r23+152];
	add.s32 	%r28, %r27, %r26;
	ld.shared.u32 	%r29, [%r4+4];
	add.s32 	%r30, %r29, %r28;
	ld.shared.u32 	%r31, [%r23+296];
	add.s32 	%r32, %r31, %r30;
	ld.shared.u32 	%r33, [%r23+440];
	add.s32 	%r34, %r33, %r32;
	ld.shared.u32 	%r35, [%r4+12];
	add.s32 	%r36, %r35, %r34;
	ld.shared.u32 	%r37, [%r23+584];
	add.s32 	%r38, %r37, %r36;
	ld.shared.u32 	%r39, [%r4+16];
	add.s32 	%r40, %r39, %r38;
	cvta.to.global.u64 	%rd6, %rd2;
	add.s64 	%rd8, %rd6, %rd5;
	st.global.u32 	[%rd8], %r40;
	ret;

}


// ===== COMPILED SASS (sm_100) =====

	.target	sm_100

	.elftype	@"ET_EXEC"


//--------------------- .note.nv.tkinfo           --------------------------
	.section	.note.nv.tkinfo,"",@"SHT_NOTE"
	.sectionflags	@"SHF_NOTE_NV_TKINFO"
	.tkinfo
        /*0018*/ 	.word	0x00000002
        /*0030*/ 	.string	""
        /*0030*/ 	.string	"ptxas"
        /*0030*/ 	.string	"Cuda compilation tools, release 13.0, V13.0.88"
        /*0030*/ 	.string	"Build cuda_13.0.r13.0/compiler.36424714_0"
        /*0030*/ 	.string	"-arch sm_100 -m 64 "



//--------------------- .note.nv.cuinfo           --------------------------
	.section	.note.nv.cuinfo,"",@"SHT_NOTE"
	.sectionflags	@"SHF_NOTE_NV_CUINFO"
        /*0018*/ 	.short	0x0002
        /*001a*/ 	.short	0x0064
        /*001c*/ 	.short	0x0082
	.zero		2


//--------------------- .nv.info                  --------------------------
	.section	.nv.info,"",@"SHT_CUDA_INFO"
	.align	4


	//----- nvinfo : EIATTR_REGCOUNT
	.align		4
        /*0000*/ 	.byte	0x04, 0x2f
        /*0002*/ 	.short	(.L_1 - .L_0)
	.align		4
.L_0:
        /*0004*/ 	.word	index@(_Z10stencil_2dPiS_)
        /*0008*/ 	.word	0x00000016


	//----- nvinfo : EIATTR_FRAME_SIZE
	.align		4
.L_1:
        /*000c*/ 	.byte	0x04, 0x11
        /*000e*/ 	.short	(.L_3 - .L_2)
	.align		4
.L_2:
        /*0010*/ 	.word	index@(_Z10stencil_2dPiS_)
        /*0014*/ 	.word	0x00000000


	//----- nvinfo : EIATTR_MIN_STACK_SIZE
	.align		4
.L_3:
        /*0018*/ 	.byte	0x04, 0x12
        /*001a*/ 	.short	(.L_5 - .L_4)
	.align		4
.L_4:
        /*001c*/ 	.word	index@(_Z10stencil_2dPiS_)
        /*0020*/ 	.word	0x00000000
.L_5:


//--------------------- .nv.compat                --------------------------
	.section	.nv.compat,"",@"SHT_CUDA_COMPAT_INFO"
	.align	4
        /*0000*/ 	.byte	0x02, 0x09, 0x00, 0x00, 0x02, 0x02, 0x01, 0x00, 0x02, 0x05, 0x05, 0x00, 0x03, 0x07, 0x01, 0x01
        /*0010*/ 	.byte	0x02, 0x03, 0x00, 0x00, 0x02, 0x06, 0x01, 0x00, 0x04, 0x0b, 0x08, 0x00, 0x09, 0x00, 0x00, 0x00
        /*0020*/ 	.byte	0x00, 0x00, 0x00, 0x00


//--------------------- .nv.info._Z10stencil_2dPiS_ --------------------------
	.section	.nv.info._Z10stencil_2dPiS_,"",@"SHT_CUDA_INFO"
	.sectionflags	@""
	.align	4


	//----- nvinfo : EIATTR_CUDA_API_VERSION
	.align		4
        /*0000*/ 	.byte	0x04, 0x37
        /*0002*/ 	.short	(.L_7 - .L_6)
.L_6:
        /*0004*/ 	.word	0x00000082


	//----- nvinfo : EIATTR_KPARAM_INFO
	.align		4
.L_7:
        /*0008*/ 	.byte	0x04, 0x17
        /*000a*/ 	.short	(.L_9 - .L_8)
.L_8:
        /*000c*/ 	.word	0x00000000
        /*0010*/ 	.short	0x0001
        /*0012*/ 	.short	0x0008
        /*0014*/ 	.byte	0x00, 0xf5, 0x21, 0x00


	//----- nvinfo : EIATTR_KPARAM_INFO
	.align		4
.L_9:
        /*0018*/ 	.byte	0x04, 0x17
        /*001a*/ 	.short	(.L_11 - .L_10)
.L_10:
        /*001c*/ 	.word	0x00000000
        /*0020*/ 	.short	0x0000
        /*0022*/ 	.short	0x0000
        /*0024*/ 	.byte	0x00, 0xf5, 0x21, 0x00


	//----- nvinfo : EIATTR_SPARSE_MMA_MASK
	.align		4
.L_11:
        /*0028*/ 	.byte	0x03, 0x50
        /*002a*/ 	.short	0x0000


	//----- nvinfo : EIATTR_MAXREG_COUNT
	.align		4
        /*002c*/ 	.byte	0x03, 0x1b
        /*002e*/ 	.short	0x00ff


	//----- nvinfo : EIATTR_NUM_BARRIERS
	.align		4
        /*0030*/ 	.byte	0x02, 0x4c
        /*0032*/ 	.byte	0x01
	.zero		1


	//----- nvinfo : EIATTR_MERCURY_ISA_VERSION
	.align		4
        /*0034*/ 	.byte	0x03, 0x5f
        /*0036*/ 	.short	0x0101


	//----- nvinfo : EIATTR_VRC_CTA_INIT_COUNT
	.align		4
        /*0038*/ 	.byte	0x02, 0x4a
	.zero		1
	.zero		1


	//----- nvinfo : EIATTR_EXIT_INSTR_OFFSETS
	.align		4
        /*003c*/ 	.byte	0x04, 0x1c
        /*003e*/ 	.short	(.L_13 - .L_12)


	//   ....[0]....
.L_12:
        /*0040*/ 	.word	0x00000310


	//----- nvinfo : EIATTR_CBANK_PARAM_SIZE
	.align		4
.L_13:
        /*0044*/ 	.byte	0x03, 0x19
        /*0046*/ 	.short	0x0010


	//----- nvinfo : EIATTR_PARAM_CBANK
	.align		4
        /*0048*/ 	.byte	0x04, 0x0a
        /*004a*/ 	.short	(.L_15 - .L_14)
	.align		4
.L_14:
        /*004c*/ 	.word	index@(.nv.constant0._Z10stencil_2dPiS_)
        /*0050*/ 	.short	0x0380
        /*0052*/ 	.short	0x0010


	//----- nvinfo : EIATTR_SW_WAR
	.align		4
.L_15:
        /*0054*/ 	.byte	0x04, 0x36
        /*0056*/ 	.short	(.L_17 - .L_16)
.L_16:
        /*0058*/ 	.word	0x00000008
.L_17:


//--------------------- .nv.callgraph             --------------------------
	.section	.nv.callgraph,"",@"SHT_CUDA_CALLGRAPH"
	.align	4
	.sectionentsize	8
	.align		4
        /*0000*/ 	.word	0x00000000
	.align		4
        /*0004*/ 	.word	0xffffffff
	.align		4
        /*0008*/ 	.word	0x00000000
	.align		4
        /*000c*/ 	.word	0xfffffffe
	.align		4
        /*0010*/ 	.word	0x00000000
	.align		4
        /*0014*/ 	.word	0xfffffffd
	.align		4
        /*0018*/ 	.word	0x00000000
	.align		4
        /*001c*/ 	.word	0xfffffffc


//--------------------- .text._Z10stencil_2dPiS_  --------------------------
	.section	.text._Z10stencil_2dPiS_,"ax",@progbits
	.align	128
        .global         _Z10stencil_2dPiS_
        .type           _Z10stencil_2dPiS_,@function
        .size           _Z10stencil_2dPiS_,(.L_x_1 - _Z10stencil_2dPiS_)
        .other          _Z10stencil_2dPiS_,@"STO_CUDA_ENTRY STV_DEFAULT"
_Z10stencil_2dPiS_:
.text._Z10stencil_2dPiS_:
[----:B------:R-:W-:Y:S01]  /*0000*/  LDC R1, c[0x0][0x37c] ;  /* 0x0000df00ff017b82 */ /* 0x000fe20000000800 */
[----:B------:R-:W0:Y:S01]  /*0010*/  S2R R16, SR_TID.X ;  /* 0x0000000000107919 */ /* 0x000e220000002100 */
[----:B------:R-:W1:Y:S06]  /*0020*/  LDCU UR6, c[0x0][0x360] ;  /* 0x00006c00ff0677ac */ /* 0x000e6c0008000800 */
[----:B------:R-:W2:Y:S01]  /*0030*/  LDC.64 R2, c[0x0][0x380] ;  /* 0x0000e000ff027b82 */ /* 0x000ea20000000a00 */
[----:B------:R-:W1:Y:S01]  /*0040*/  S2R R5, SR_CTAID.X ;  /* 0x0000000000057919 */ /* 0x000e620000002500 */
[----:B------:R-:W3:Y:S01]  /*0050*/  LDCU UR7, c[0x0][0x364] ;  /* 0x00006c80ff0777ac */ /* 0x000ee20008000800 */
[----:B------:R-:W4:Y:S01]  /*0060*/  S2R R9, SR_TID.Y ;  /* 0x0000000000097919 */ /* 0x000f220000002200 */
[----:B------:R-:W5:Y:S01]  /*0070*/  LDCU.64 UR4, c[0x0][0x358] ;  /* 0x00006b00ff0477ac */ /* 0x000f620008000a00 */
[----:B------:R-:W3:Y:S01]  /*0080*/  S2R R4, SR_CTAID.Y ;  /* 0x0000000000047919 */ /* 0x000ee20000002600 */
[----:B0-----:R-:W-:Y:S01]  /*0090*/  ISETP.GT.U32.AND P0, PT, R16, 0x1, PT ;  /* 0x000000011000780c */ /* 0x001fe20003f04070 */
[----:B-1----:R-:W-:Y:S01]  /*00a0*/  IMAD R0, R5, UR6, R16 ;  /* 0x0000000605007c24 */ /* 0x002fe2000f8e0210 */
[----:B----4-:R-:W-:Y:S01]  /*00b0*/  ISETP.GT.U32.AND P1, PT, R9, 0x1, PT ;  /* 0x000000010900780c */ /* 0x010fe20003f24070 */
[----:B---3--:R-:W-:-:S04]  /*00c0*/  IMAD R5, R4, UR7, R9 ;  /* 0x0000000704057c24 */ /* 0x008fc8000f8e0209 */
[----:B------:R-:W-:-:S04]  /*00d0*/  IMAD R0, R5, 0x44, R0 ;  /* 0x0000004405007824 */ /* 0x000fc800078e0200 */
[----:B--2---:R-:W-:-:S05]  /*00e0*/  IMAD.WIDE R2, R0, 0x4, R2 ;  /* 0x0000000400027825 */ /* 0x004fca00078e0202 */
[----:B-----5:R-:W2:Y:S04]  /*00f0*/  LDG.E R4, desc[UR4][R2.64] ;  /* 0x0000000402047981 */ /* 0x020ea8000c1e1900 */
[----:B------:R-:W3:Y:S04]  /*0100*/  @!P0 LDG.E R8, desc[UR4][R2.64+-0x8] ;  /* 0xfffff80402088981 */ /* 0x000ee8000c1e1900 */
[----:B------:R-:W4:Y:S04]  /*0110*/  @!P0 LDG.E R10, desc[UR4][R2.64+0x80] ;  /* 0x00008004020a8981 */ /* 0x000f28000c1e1900 */
[----:B------:R-:W5:Y:S04]  /*0120*/  @!P1 LDG.E R12, desc[UR4][R2.64+-0x220] ;  /* 0xfffde004020c9981 */ /* 0x000f68000c1e1900 */
[----:B------:R0:W5:Y:S01]  /*0130*/  @!P1 LDG.E R14, desc[UR4][R2.64+0x2200] ;  /* 0x00220004020e9981 */ /* 0x000162000c1e1900 */
[----:B------:R-:W-:Y:S01]  /*0140*/  MOV R5, 0x400 ;  /* 0x0000040000057802 */ /* 0x000fe20000000f00 */
[----:B------:R-:W1:Y:S01]  /*0150*/  S2R R6, SR_CgaCtaId ;  /* 0x0000000000067919 */ /* 0x000e620000008800 */
[----:B0-----:R-:W0:Y:S02]  /*0160*/  LDC.64 R2, c[0x0][0x388] ;  /* 0x0000e200ff027b82 */ /* 0x001e240000000a00 */
[----:B0-----:R-:W-:Y:S01]  /*0170*/  IMAD.WIDE R2, R0, 0x4, R2 ;  /* 0x0000000400027825 */ /* 0x001fe200078e0202 */
[----:B-1----:R-:W-:-:S05]  /*0180*/  LEA R5, R6, R5, 0x18 ;  /* 0x0000000506057211 */ /* 0x002fca00078ec0ff */
[--C-:B------:R-:W-:Y:S02]  /*0190*/  IMAD R6, R16, 0x90, R5.reuse ;  /* 0x0000009010067824 */ /* 0x100fe400078e0205 */
[----:B------:R-:W-:-:S03]  /*01a0*/  IMAD R7, R9, 0x4, R5 ;  /* 0x0000000409077824 */ /* 0x000fc600078e0205 */
[----:B------:R-:W-:Y:S01]  /*01b0*/  LEA R5, R9, R6, 0x2 ;  /* 0x0000000609057211 */ /* 0x000fe200078e10ff */
[----:B------:R-:W-:-:S04]  /*01c0*/  IMAD R7, R16, 0x90, R7 ;  /* 0x0000009010077824 */ /* 0x000fc800078e0207 */
[----:B--2---:R-:W-:Y:S04]  /*01d0*/  STS [R5+0x128], R4 ;  /* 0x0001280405007388 */ /* 0x004fe80000000800 */
[----:B---3--:R-:W-:Y:S04]  /*01e0*/  @!P0 STS [R5+0x8], R8 ;  /* 0x0000080805008388 */ /* 0x008fe80000000800 */
[----:B----4-:R-:W-:Y:S04]  /*01f0*/  @!P0 STS [R5+0x1328], R10 ;  /* 0x0013280a05008388 */ /* 0x010fe80000000800 */
[----:B-----5:R-:W-:Y:S04]  /*0200*/  @!P1 STS [R5+0x120], R12 ;  /* 0x0001200c05009388 */ /* 0x020fe80000000800 */
[----:B------:R-:W-:Y:S01]  /*0210*/  @!P1 STS [R5+0x1a8], R14 ;  /* 0x0001a80e05009388 */ /* 0x000fe20000000800 */
[----:B------:R-:W-:Y:S06]  /*0220*/  BAR.SYNC.DEFER_BLOCKING 0x0 ;  /* 0x0000000000007b1d */ /* 0x000fec0000010000 */
[----:B------:R-:W-:Y:S04]  /*0230*/  LDS R6, [R7+0x8] ;  /* 0x0000080007067984 */ /* 0x000fe80000000800 */
[----:B------:R-:W-:Y:S04]  /*0240*/  LDS R9, [R5+0x120] ;  /* 0x0001200005097984 */ /* 0x000fe80000000800 */
[----:B------:R-:W0:Y:S04]  /*0250*/  LDS R11, [R7+0x98] ;  /* 0x00009800070b7984 */ /* 0x000e280000000800 */
[----:B------:R-:W-:Y:S04]  /*0260*/  LDS R13, [R5+0x124] ;  /* 0x00012400050d7984 */ /* 0x000fe80000000800 */
[----:B------:R-:W1:Y:S04]  /*0270*/  LDS R15, [R7+0x128] ;  /* 0x00012800070f7984 */ /* 0x000e680000000800 */
[----:B------:R-:W-:Y:S04]  /*0280*/  LDS R17, [R7+0x1b8] ;  /* 0x0001b80007117984 */ /* 0x000fe80000000800 */
[----:B------:R-:W2:Y:S04]  /*0290*/  LDS R4, [R5+0x12c] ;  /* 0x00012c0005047984 */ /* 0x000ea80000000800 */
[----:B------:R-:W-:Y:S04]  /*02a0*/  LDS R19, [R7+0x248] ;  /* 0x0002480007137984 */ /* 0x000fe80000000800 */
[----:B------:R-:W3:Y:S01]  /*02b0*/  LDS R8, [R5+0x130] ;  /* 0x0001300005087984 */ /* 0x000ee20000000800 */
[----:B0-----:R-:W-:-:S04]  /*02c0*/  IADD3 R6, PT, PT, R11, R9, R6 ;  /* 0x000000090b067210 */ /* 0x001fc80007ffe006 */
[----:B-1----:R-:W-:-:S04]  /*02d0*/  IADD3 R6, PT, PT, R15, R13, R6 ;  /* 0x0000000d0f067210 */ /* 0x002fc80007ffe006 */
[----:B--2---:R-:W-:-:S04]  /*02e0*/  IADD3 R4, PT, PT, R4, R17, R6 ;  /* 0x0000001104047210 */ /* 0x004fc80007ffe006 */
[----:B---3--:R-:W-:-:S05]  /*02f0*/  IADD3 R19, PT, PT, R8, R19, R4 ;  /* 0x0000001308137210 */ /* 0x008fca0007ffe004 */
[----:B------:R-:W-:Y:S01]  /*0300*/  STG.E desc[UR4][R2.64], R19 ;  /* 0x0000001302007986 */ /* 0x000fe2000c101904 */
[----:B------:R-:W-:Y:S05]  /*0310*/  EXIT ;  /* 0x000000000000794d */ /* 0x000fea0003800000 */
.L_x_0:
[----:B------:R-:W-:-:S00]  /*0320*/  BRA `(.L_x_0) ;  /* 0xfffffffc00fc7947 */ /* 0x000fc0000383ffff */
[----:B------:R-:W-:-:S00]  /*0330*/  NOP ;  /* 0x0000000000007918 */ /* 0x000fc00000000000 */
        /* <DEDUP_REMOVED lines=12> */
.L_x_1:


//--------------------- .nv.shared._Z10stencil_2dPiS_ --------------------------
	.section	.nv.shared._Z10stencil_2dPiS_,"aw",@nobits
	.sectionflags	@""
	.align	4
.nv.shared._Z10stencil_2dPiS_:
	.zero		6208


//--------------------- .nv.shared.reserved.0     --------------------------
	.section	.nv.shared.reserved.0,"aw",@nobits
	.weak		__nv_reservedSMEM_offset_0_alias
	.size		__nv_reservedSMEM_offset_0_alias, 0, 64
	.other		__nv_reservedSMEM_offset_0_alias,@"STO_CUDA_RESERVED_SHARED STV_DEFAULT"
__nv_reservedSMEM_offset_0_alias:
	.zero		0
	.zero		64


//--------------------- .nv.constant0._Z10stencil_2dPiS_ --------------------------
	.section	.nv.constant0._Z10stencil_2dPiS_,"a",@progbits
	.sectionflags	@""
	.align	4
.nv.constant0._Z10stencil_2dPiS_:
	.zero		912


//--------------------- SYMBOLS --------------------------

	.type		.nv.reservedSmem.offset0,@object
	.size		.nv.reservedSmem.offset0,0x4
	.type		.nv.reservedSmem.cap,@object
	.size		.nv.reservedSmem.cap,0x4
